//
// Generated by NVIDIA NVVM Compiler
//
// Compiler Build ID: CL-36424714
// Cuda compilation tools, release 13.0, V13.0.88
// Based on NVVM 20.0.0
//

.version 9.0
.target sm_100
.address_size 64

	// .globl	_Z12helloFromGPUv
.extern .func  (.param .b32 func_retval0) vprintf
(
	.param .b64 vprintf_param_0,
	.param .b64 vprintf_param_1
)
;
.global .align 1 .b8 $str[59] = {72, 101, 108, 108, 111, 32, 102, 114, 111, 109, 32, 71, 80, 85, 33, 32, 84, 104, 114, 101, 97, 100, 32, 40, 37, 100, 44, 32, 37, 100, 44, 32, 37, 100, 41, 32, 105, 110, 32, 98, 108, 111, 99, 107, 32, 40, 37, 100, 44, 32, 37, 100, 44, 32, 37, 100, 41, 10};

.visible .entry _Z12helloFromGPUv()
{
	.local .align 8 .b8 	__local_depot0[24];
	.reg .b64 	%SP;
	.reg .b64 	%SPL;
	.reg .b32 	%r<9>;
	.reg .b64 	%rd<5>;

	mov.u64 	%SPL, __local_depot0;
	cvta.local.u64 	%SP, %SPL;
	add.u64 	%rd1, %SP, 0;
	add.u64 	%rd2, %SPL, 0;
	mov.u32 	%r1, %tid.x;
	mov.u32 	%r2, %tid.y;
	mov.u32 	%r3, %tid.z;
	mov.u32 	%r4, %ctaid.x;
	mov.u32 	%r5, %ctaid.y;
	mov.u32 	%r6, %ctaid.z;
	st.local.v2.u32 	[%rd2], {%r1, %r2};
	st.local.v2.u32 	[%rd2+8], {%r3, %r4};
	st.local.v2.u32 	[%rd2+16], {%r5, %r6};
	mov.u64 	%rd3, $str;
	cvta.global.u64 	%rd4, %rd3;
	{ // callseq 0, 0
	.param .b64 param0;
	st.param.b64 	[param0], %rd4;
	.param .b64 param1;
	st.param.b64 	[param1], %rd1;
	.param .b32 retval0;
	call.uni (retval0), 
	vprintf, 
	(
	param0, 
	param1
	);
	ld.param.b32 	%r7, [retval0];
	} // callseq 0
	ret;

}


// ===== COMPILED SASS (sm_100) =====

	.target	sm_100

	.elftype	@"ET_EXEC"


//--------------------- .note.nv.tkinfo           --------------------------
	.section	.note.nv.tkinfo,"",@"SHT_NOTE"
	.sectionflags	@"SHF_NOTE_NV_TKINFO"
	.tkinfo
        /*0018*/ 	.word	0x00000002
        /*0030*/ 	.string	""
        /*0030*/ 	.string	"ptxas"
        /*0030*/ 	.string	"Cuda compilation tools, release 13.0, V13.0.88"
        /*0030*/ 	.string	"Build cuda_13.0.r13.0/compiler.36424714_0"
        /*0030*/ 	.string	"-arch sm_100 -m 64 "



//--------------------- .note.nv.cuinfo           --------------------------
	.section	.note.nv.cuinfo,"",@"SHT_NOTE"
	.sectionflags	@"SHF_NOTE_NV_CUINFO"
        /*0018*/ 	.short	0x0002
        /*001a*/ 	.short	0x0064
        /*001c*/ 	.short	0x0082
	.zero		2


//--------------------- .nv.info                  --------------------------
	.section	.nv.info,"",@"SHT_CUDA_INFO"
	.align	4


	//----- nvinfo : EIATTR_REGCOUNT
	.align		4
        /*0000*/ 	.byte	0x04, 0x2f
        /*0002*/ 	.short	(.L_2 - .L_1)
	.align		4
.L_1:
        /*0004*/ 	.word	index@(_Z12helloFromGPUv)
        /*0008*/ 	.word	0x00000018


	//----- nvinfo : EIATTR_FRAME_SIZE
	.align		4
.L_2:
        /*000c*/ 	.byte	0x04, 0x11
        /*000e*/ 	.short	(.L_4 - .L_3)
	.align		4
.L_3:
        /*0010*/ 	.word	index@(_Z12helloFromGPUv)
        /*0014*/ 	.word	0x00000018


	//----- nvinfo : EIATTR_MIN_STACK_SIZE
	.align		4
.L_4:
        /*0018*/ 	.byte	0x04, 0x12
        /*001a*/ 	.short	(.L_6 - .L_5)
	.align		4
.L_5:
        /*001c*/ 	.word	index@(_Z12helloFromGPUv)
        /*0020*/ 	.word	0x00000018
.L_6:


//--------------------- .nv.compat                --------------------------
	.section	.nv.compat,"",@"SHT_CUDA_COMPAT_INFO"
	.align	4
        /*0000*/ 	.byte	0x02, 0x09, 0x00, 0x00, 0x02, 0x02, 0x01, 0x00, 0x02, 0x05, 0x05, 0x00, 0x03, 0x07, 0x01, 0x01
        /*0010*/ 	.byte	0x02, 0x03, 0x00, 0x00, 0x02, 0x06, 0x01, 0x00, 0x04, 0x0b, 0x08, 0x00, 0x09, 0x00, 0x00, 0x00
        /*0020*/ 	.byte	0x00, 0x00, 0x00, 0x00


//--------------------- .nv.info._Z12helloFromGPUv --------------------------
	.section	.nv.info._Z12helloFromGPUv,"",@"SHT_CUDA_INFO"
	.sectionflags	@""
	.align	4


	//----- nvinfo : EIATTR_CUDA_API_VERSION
	.align		4
        /*0000*/ 	.byte	0x04, 0x37
        /*0002*/ 	.short	(.L_8 - .L_7)
.L_7:
        /*0004*/ 	.word	0x00000082


	//----- nvinfo : EIATTR_SPARSE_MMA_MASK
	.align		4
.L_8:
        /*0008*/ 	.byte	0x03, 0x50
        /*000a*/ 	.short	0x0000


	//----- nvinfo : EIATTR_MAXREG_COUNT
	.align		4
        /*000c*/ 	.byte	0x03, 0x1b
        /*000e*/ 	.short	0x00ff


	//----- nvinfo : EIATTR_EXTERNS
	.align		4
        /*0010*/ 	.byte	0x04, 0x0f
        /*0012*/ 	.short	(.L_10 - .L_9)


	//   ....[0]....
	.align		4
.L_9:
        /*0014*/ 	.word	index@(vprintf)


	//----- nvinfo : EIATTR_MERCURY_ISA_VERSION
	.align		4
.L_10:
        /*0018*/ 	.byte	0x03, 0x5f
        /*001a*/ 	.short	0x0101


	//----- nvinfo : EIATTR_VRC_CTA_INIT_COUNT
	.align		4
        /*001c*/ 	.byte	0x02, 0x4a
	.zero		1
	.zero		1


	//----- nvinfo : EIATTR_SYSCALL_OFFSETS
	.align		4
        /*0020*/ 	.byte	0x04, 0x46
        /*0022*/ 	.short	(.L_12 - .L_11)


	//   ....[0]....
.L_11:
        /*0024*/ 	.word	0x00000150


	//----- nvinfo : EIATTR_EXIT_INSTR_OFFSETS
	.align		4
.L_12:
        /*0028*/ 	.byte	0x04, 0x1c
        /*002a*/ 	.short	(.L_14 - .L_13)


	//   ....[0]....
.L_13:
        /*002c*/ 	.word	0x00000160


	//----- nvinfo : EIATTR_SW_WAR
	.align		4
.L_14:
        /*0030*/ 	.byte	0x04, 0x36
        /*0032*/ 	.short	(.L_16 - .L_15)
.L_15:
        /*0034*/ 	.word	0x00000008
.L_16:


//--------------------- .nv.callgraph             --------------------------
	.section	.nv.callgraph,"",@"SHT_CUDA_CALLGRAPH"
	.align	4
	.sectionentsize	8
	.align		4
        /*0000*/ 	.word	0x00000000
	.align		4
        /*0004*/ 	.word	0xffffffff
	.align		4
        /*0008*/ 	.word	index@(_Z12helloFromGPUv)
	.align		4
        /*000c*/ 	.word	index@(vprintf)
	.align		4
        /*0010*/ 	.word	0x00000000
	.align		4
        /*0014*/ 	.word	0xfffffffe
	.align		4
        /*0018*/ 	.word	0x00000000
	.align		4
        /*001c*/ 	.word	0xfffffffd
	.align		4
        /*0020*/ 	.word	0x00000000
	.align		4
        /*0024*/ 	.word	0xfffffffc


//--------------------- .nv.constant4             --------------------------
	.section	.nv.constant4,"a",@progbits
	.align	8
	.align		8
.nv.constant4:
        /*0000*/ 	.dword	vprintf
	.align		8
        /*0008*/ 	.dword	$str


//--------------------- .text._Z12helloFromGPUv   --------------------------
	.section	.text._Z12helloFromGPUv,"ax",@progbits
	.align	128
        .global         _Z12helloFromGPUv
        .type           _Z12helloFromGPUv,@function
        .size           _Z12helloFromGPUv,(.L_x_2 - _Z12helloFromGPUv)
        .other          _Z12helloFromGPUv,@"STO_CUDA_ENTRY STV_DEFAULT"
_Z12helloFromGPUv:
.text._Z12helloFromGPUv:
[----:B------:R-:W0:Y:S01]  /*0000*/  LDC R1, c[0x0][0x37c] ;  /* 0x0000df00ff017b82 */ /* 0x000e220000000800 */
[----:B------:R-:W1:Y:S01]  /*0010*/  S2R R8, SR_TID.X ;  /* 0x0000000000087919 */ /* 0x000e620000002100 */
[----:B0-----:R-:W-:Y:S01]  /*0020*/  VIADD R1, R1, 0xffffffe8 ;  /* 0xffffffe801017836 */ /* 0x001fe20000000000 */
[----:B------:R-:W-:Y:S01]  /*0030*/  MOV R0, 0x0 ;  /* 0x0000000000007802 */ /* 0x000fe20000000f00 */
[----:B------:R-:W0:Y:S01]  /*0040*/  LDCU UR4, c[0x0][0x2f8] ;  /* 0x00005f00ff0477ac */ /* 0x000e220008000800 */
[----:B------:R-:W1:Y:S03]  /*0050*/  S2R R9, SR_TID.Y ;  /* 0x0000000000097919 */ /* 0x000e660000002200 */
[----:B------:R2:W3:Y:S01]  /*0060*/  LDC.64 R2, c[0x4][R0] ;  /* 0x0100000000027b82 */ /* 0x0004e20000000a00 */
[----:B------:R-:W4:Y:S01]  /*0070*/  LDCU.64 UR6, c[0x4][0x8] ;  /* 0x01000100ff0677ac */ /* 0x000f220008000a00 */
[----:B------:R-:W5:Y:S01]  /*0080*/  S2R R10, SR_TID.Z ;  /* 0x00000000000a7919 */ /* 0x000f620000002300 */
[----:B------:R-:W2:Y:S01]  /*0090*/  LDCU UR5, c[0x0][0x2fc] ;  /* 0x00005f80ff0577ac */ /* 0x000ea20008000800 */
[----:B------:R-:W5:Y:S01]  /*00a0*/  S2R R11, SR_CTAID.X ;  /* 0x00000000000b7919 */ /* 0x000f620000002500 */
[----:B------:R-:W5:Y:S01]  /*00b0*/  S2R R12, SR_CTAID.Y ;  /* 0x00000000000c7919 */ /* 0x000f620000002600 */
[----:B------:R-:W5:Y:S01]  /*00c0*/  S2R R13, SR_CTAID.Z ;  /* 0x00000000000d7919 */ /* 0x000f620000002700 */
[----:B0-----:R-:W-:Y:S01]  /*00d0*/  IADD3 R6, P0, PT, R1, UR4, RZ ;  /* 0x0000000401067c10 */ /* 0x001fe2000ff1e0ff */
[----:B----4-:R-:W-:Y:S01]  /*00e0*/  IMAD.U32 R4, RZ, RZ, UR6 ;  /* 0x00000006ff047e24 */ /* 0x010fe2000f8e00ff */
[----:B------:R-:W-:-:S03]  /*00f0*/  MOV R5, UR7 ;  /* 0x0000000700057c02 */ /* 0x000fc60008000f00 */
[----:B--2---:R-:W-:Y:S01]  /*0100*/  IMAD.X R7, RZ, RZ, UR5, P0 ;  /* 0x00000005ff077e24 */ /* 0x004fe200080e06ff */
[----:B-1----:R0:W-:Y:S04]  /*0110*/  STL.64 [R1], R8 ;  /* 0x0000000801007387 */ /* 0x0021e80000100a00 */
[----:B-----5:R0:W-:Y:S04]  /*0120*/  STL.64 [R1+0x8], R10 ;  /* 0x0000080a01007387 */ /* 0x0201e80000100a00 */
[----:B------:R0:W-:Y:S02]  /*0130*/  STL.64 [R1+0x10], R12 ;  /* 0x0000100c01007387 */ /* 0x0001e40000100a00 */
[----:B------:R-:W-:-:S07]  /*0140*/  LEPC R20, `(.L_x_0) ;  /* 0x000000001014794e */ /* 0x000fce0000000000 */
[----:B0--3--:R-:W-:Y:S05]  /*0150*/  CALL.ABS.NOINC R2 ;  /* 0x0000000002007343 */ /* 0x009fea0003c00000 */
.L_x_0:
[----:B------:R-:W-:Y:S05]  /*0160*/  EXIT ;  /* 0x000000000000794d */ /* 0x000fea0003800000 */
.L_x_1:
[----:B------:R-:W-:-:S00]  /*0170*/  BRA `(.L_x_1) ;  /* 0xfffffffc00fc7947 */ /* 0x000fc0000383ffff */
[----:B------:R-:W-:-:S00]  /*0180*/  NOP ;  /* 0x0000000000007918 */ /* 0x000fc00000000000 */
[----:B------:R-:W-:-:S00]  /*0190*/  NOP ;  /* 0x0000000000007918 */ /* 0x000fc00000000000 */
[----:B------:R-:W-:-:S00]  /*01a0*/  NOP ;  /* 0x0000000000007918 */ /* 0x000fc00000000000 */
[----:B------:R-:W-:-:S00]  /*01b0*/  NOP ;  /* 0x0000000000007918 */ /* 0x000fc00000000000 */
[----:B------:R-:W-:-:S00]  /*01c0*/  NOP ;  /* 0x0000000000007918 */ /* 0x000fc00000000000 */
[----:B------:R-:W-:-:S00]  /*01d0*/  NOP ;  /* 0x0000000000007918 */ /* 0x000fc00000000000 */
[----:B------:R-:W-:-:S00]  /*01e0*/  NOP ;  /* 0x0000000000007918 */ /* 0x000fc00000000000 */
[----:B------:R-:W-:-:S00]  /*01f0*/  NOP ;  /* 0x0000000000007918 */ /* 0x000fc00000000000 */
.L_x_2:


//--------------------- .nv.global.init           --------------------------
	.section	.nv.global.init,"aw",@progbits
.nv.global.init:
	.type		$str,@object
	.size		$str,(.L_0 - $str)
$str:
        /*0000*/ 	.byte	0x48, 0x65, 0x6c, 0x6c, 0x6f, 0x20, 0x66, 0x72, 0x6f, 0x6d, 0x20, 0x47, 0x50, 0x55, 0x21, 0x20
        /*0010*/ 	.byte	0x54, 0x68, 0x72, 0x65, 0x61, 0x64, 0x20, 0x28, 0x25, 0x64, 0x2c, 0x20, 0x25, 0x64, 0x2c, 0x20
        /*0020*/ 	.byte	0x25, 0x64, 0x29, 0x20, 0x69, 0x6e, 0x20, 0x62, 0x6c, 0x6f, 0x63, 0x6b, 0x20, 0x28, 0x25, 0x64
        /*0030*/ 	.byte	0x2c, 0x20, 0x25, 0x64, 0x2c, 0x20, 0x25, 0x64, 0x29, 0x0a, 0x00
.L_0:


//--------------------- .nv.shared.reserved.0     --------------------------
	.section	.nv.shared.reserved.0,"aw",@nobits
	.weak		__nv_reservedSMEM_offset_0_alias
	.size		__nv_reservedSMEM_offset_0_alias, 0, 64
	.other		__nv_reservedSMEM_offset_0_alias,@"STO_CUDA_RESERVED_SHARED STV_DEFAULT"
__nv_reservedSMEM_offset_0_alias:
	.zero		0
	.zero		64


//--------------------- .nv.constant0._Z12helloFromGPUv --------------------------
	.section	.nv.constant0._Z12helloFromGPUv,"a",@progbits
	.sectionflags	@""
	.align	4
.nv.constant0._Z12helloFromGPUv:
	.zero		896


//--------------------- SYMBOLS --------------------------

	.type		.nv.reservedSmem.offset0,@object
	.size		.nv.reservedSmem.offset0,0x4
	.type		vprintf,@function
